//
// Generated by NVIDIA NVVM Compiler
//
// Compiler Build ID: CL-36424714
// Cuda compilation tools, release 13.0, V13.0.88
// Based on NVVM 20.0.0
//

.version 9.0
.target sm_100
.address_size 64

	// .globl	_Z10naive_gemmPfS_S_iii

.visible .entry _Z10naive_gemmPfS_S_iii(
	.param .u64 .ptr .align 1 _Z10naive_gemmPfS_S_iii_param_0,
	.param .u64 .ptr .align 1 _Z10naive_gemmPfS_S_iii_param_1,
	.param .u64 .ptr .align 1 _Z10naive_gemmPfS_S_iii_param_2,
	.param .u32 _Z10naive_gemmPfS_S_iii_param_3,
	.param .u32 _Z10naive_gemmPfS_S_iii_param_4,
	.param .u32 _Z10naive_gemmPfS_S_iii_param_5
)
{
	.reg .pred 	%p<13>;
	.reg .b32 	%r<44>;
	.reg .b32 	%f<68>;
	.reg .b64 	%rd<53>;

	ld.param.u64 	%rd7, [_Z10naive_gemmPfS_S_iii_param_0];
	ld.param.u64 	%rd8, [_Z10naive_gemmPfS_S_iii_param_1];
	ld.param.u64 	%rd6, [_Z10naive_gemmPfS_S_iii_param_2];
	ld.param.u32 	%r20, [_Z10naive_gemmPfS_S_iii_param_3];
	ld.param.u32 	%r21, [_Z10naive_gemmPfS_S_iii_param_4];
	ld.param.u32 	%r19, [_Z10naive_gemmPfS_S_iii_param_5];
	cvta.to.global.u64 	%rd1, %rd8;
	cvta.to.global.u64 	%rd2, %rd7;
	mov.u32 	%r22, %ctaid.y;
	shl.b32 	%r23, %r22, 4;
	mov.u32 	%r24, %tid.x;
	shr.u32 	%r25, %r24, 4;
	add.s32 	%r1, %r23, %r25;
	mov.u32 	%r26, %ctaid.x;
	shl.b32 	%r27, %r26, 4;
	and.b32  	%r28, %r24, 15;
	or.b32  	%r29, %r27, %r28;
	setp.ge.s32 	%p1, %r1, %r20;
	setp.ge.s32 	%p2, %r29, %r21;
	or.pred  	%p3, %p1, %p2;
	@%p3 bra 	$L__BB0_14;
	setp.lt.s32 	%p4, %r19, 1;
	mov.f32 	%f67, 0f00000000;
	@%p4 bra 	$L__BB0_13;
	mul.lo.s32 	%r3, %r19, %r1;
	and.b32  	%r4, %r19, 7;
	setp.lt.u32 	%p5, %r19, 8;
	mov.f32 	%f67, 0f00000000;
	mov.b32 	%r42, 0;
	@%p5 bra 	$L__BB0_5;
	and.b32  	%r42, %r19, 2147483640;
	neg.s32 	%r40, %r42;
	shl.b32 	%r7, %r21, 3;
	mul.wide.u32 	%rd9, %r3, 4;
	add.s64 	%rd10, %rd9, %rd2;
	add.s64 	%rd52, %rd10, 16;
	mov.f32 	%f67, 0f00000000;
	mul.wide.s32 	%rd13, %r21, 4;
	mov.u32 	%r39, %r29;
$L__BB0_4:
	.pragma "nounroll";
	ld.global.f32 	%f17, [%rd52+-16];
	mul.wide.s32 	%rd11, %r39, 4;
	add.s64 	%rd12, %rd1, %rd11;
	ld.global.f32 	%f18, [%rd12];
	fma.rn.f32 	%f19, %f17, %f18, %f67;
	ld.global.f32 	%f20, [%rd52+-12];
	add.s64 	%rd14, %rd12, %rd13;
	ld.global.f32 	%f21, [%rd14];
	fma.rn.f32 	%f22, %f20, %f21, %f19;
	ld.global.f32 	%f23, [%rd52+-8];
	add.s64 	%rd15, %rd14, %rd13;
	ld.global.f32 	%f24, [%rd15];
	fma.rn.f32 	%f25, %f23, %f24, %f22;
	ld.global.f32 	%f26, [%rd52+-4];
	add.s64 	%rd16, %rd15, %rd13;
	ld.global.f32 	%f27, [%rd16];
	fma.rn.f32 	%f28, %f26, %f27, %f25;
	ld.global.f32 	%f29, [%rd52];
	add.s64 	%rd17, %rd16, %rd13;
	ld.global.f32 	%f30, [%rd17];
	fma.rn.f32 	%f31, %f29, %f30, %f28;
	ld.global.f32 	%f32, [%rd52+4];
	add.s64 	%rd18, %rd17, %rd13;
	ld.global.f32 	%f33, [%rd18];
	fma.rn.f32 	%f34, %f32, %f33, %f31;
	ld.global.f32 	%f35, [%rd52+8];
	add.s64 	%rd19, %rd18, %rd13;
	ld.global.f32 	%f36, [%rd19];
	fma.rn.f32 	%f37, %f35, %f36, %f34;
	ld.global.f32 	%f38, [%rd52+12];
	add.s64 	%rd20, %rd19, %rd13;
	ld.global.f32 	%f39, [%rd20];
	fma.rn.f32 	%f67, %f38, %f39, %f37;
	add.s32 	%r40, %r40, 8;
	add.s32 	%r39, %r39, %r7;
	add.s64 	%rd52, %rd52, 32;
	setp.ne.s32 	%p6, %r40, 0;
	@%p6 bra 	$L__BB0_4;
$L__BB0_5:
	setp.eq.s32 	%p7, %r4, 0;
	@%p7 bra 	$L__BB0_13;
	and.b32  	%r13, %r19, 3;
	setp.lt.u32 	%p8, %r4, 4;
	@%p8 bra 	$L__BB0_8;
	add.s32 	%r31, %r42, %r3;
	mul.wide.u32 	%rd21, %r31, 4;
	add.s64 	%rd22, %rd2, %rd21;
	ld.global.f32 	%f41, [%rd22];
	mad.lo.s32 	%r32, %r42, %r21, %r29;
	mul.wide.s32 	%rd23, %r32, 4;
	add.s64 	%rd24, %rd1, %rd23;
	ld.global.f32 	%f42, [%rd24];
	fma.rn.f32 	%f43, %f41, %f42, %f67;
	cvt.u64.u32 	%rd25, %r3;
	cvt.u64.u32 	%rd26, %r42;
	add.s64 	%rd27, %rd26, %rd25;
	shl.b64 	%rd28, %rd27, 2;
	add.s64 	%rd29, %rd2, %rd28;
	ld.global.f32 	%f44, [%rd29+4];
	mul.wide.s32 	%rd30, %r21, 4;
	add.s64 	%rd31, %rd24, %rd30;
	ld.global.f32 	%f45, [%rd31];
	fma.rn.f32 	%f46, %f44, %f45, %f43;
	ld.global.f32 	%f47, [%rd29+8];
	add.s64 	%rd32, %rd31, %rd30;
	ld.global.f32 	%f48, [%rd32];
	fma.rn.f32 	%f49, %f47, %f48, %f46;
	ld.global.f32 	%f50, [%rd29+12];
	add.s64 	%rd33, %rd32, %rd30;
	ld.global.f32 	%f51, [%rd33];
	fma.rn.f32 	%f67, %f50, %f51, %f49;
	add.s32 	%r42, %r42, 4;
$L__BB0_8:
	setp.eq.s32 	%p9, %r13, 0;
	@%p9 bra 	$L__BB0_13;
	setp.eq.s32 	%p10, %r13, 1;
	@%p10 bra 	$L__BB0_11;
	add.s32 	%r33, %r42, %r3;
	mul.wide.u32 	%rd34, %r33, 4;
	add.s64 	%rd35, %rd2, %rd34;
	ld.global.f32 	%f53, [%rd35];
	mad.lo.s32 	%r34, %r42, %r21, %r29;
	mul.wide.s32 	%rd36, %r34, 4;
	add.s64 	%rd37, %rd1, %rd36;
	ld.global.f32 	%f54, [%rd37];
	fma.rn.f32 	%f55, %f53, %f54, %f67;
	cvt.u64.u32 	%rd38, %r3;
	cvt.u64.u32 	%rd39, %r42;
	add.s64 	%rd40, %rd39, %rd38;
	shl.b64 	%rd41, %rd40, 2;
	add.s64 	%rd42, %rd2, %rd41;
	ld.global.f32 	%f56, [%rd42+4];
	mul.wide.s32 	%rd43, %r21, 4;
	add.s64 	%rd44, %rd37, %rd43;
	ld.global.f32 	%f57, [%rd44];
	fma.rn.f32 	%f67, %f56, %f57, %f55;
	add.s32 	%r42, %r42, 2;
$L__BB0_11:
	and.b32  	%r35, %r19, 1;
	setp.eq.b32 	%p11, %r35, 1;
	not.pred 	%p12, %p11;
	@%p12 bra 	$L__BB0_13;
	add.s32 	%r36, %r42, %r3;
	mul.wide.u32 	%rd45, %r36, 4;
	add.s64 	%rd46, %rd2, %rd45;
	ld.global.f32 	%f58, [%rd46];
	mad.lo.s32 	%r37, %r42, %r21, %r29;
	mul.wide.s32 	%rd47, %r37, 4;
	add.s64 	%rd48, %rd1, %rd47;
	ld.global.f32 	%f59, [%rd48];
	fma.rn.f32 	%f67, %f58, %f59, %f67;
$L__BB0_13:
	mad.lo.s32 	%r38, %r21, %r1, %r29;
	cvta.to.global.u64 	%rd49, %rd6;
	mul.wide.s32 	%rd50, %r38, 4;
	add.s64 	%rd51, %rd49, %rd50;
	st.global.f32 	[%rd51], %f67;
$L__BB0_14:
	ret;

}


// ===== COMPILED SASS (sm_100) =====

	.target	sm_100

	.elftype	@"ET_EXEC"


//--------------------- .note.nv.tkinfo           --------------------------
	.section	.note.nv.tkinfo,"",@"SHT_NOTE"
	.sectionflags	@"SHF_NOTE_NV_TKINFO"
	.tkinfo
        /*0018*/ 	.word	0x00000002
        /*0030*/ 	.string	""
        /*0030*/ 	.string	"ptxas"
        /*0030*/ 	.string	"Cuda compilation tools, release 13.0, V13.0.88"
        /*0030*/ 	.string	"Build cuda_13.0.r13.0/compiler.36424714_0"
        /*0030*/ 	.string	"-arch sm_100 -m 64 "



//--------------------- .note.nv.cuinfo           --------------------------
	.section	.note.nv.cuinfo,"",@"SHT_NOTE"
	.sectionflags	@"SHF_NOTE_NV_CUINFO"
        /*0018*/ 	.short	0x0002
        /*001a*/ 	.short	0x0064
        /*001c*/ 	.short	0x0082
	.zero		2


//--------------------- .nv.info                  --------------------------
	.section	.nv.info,"",@"SHT_CUDA_INFO"
	.align	4


	//----- nvinfo : EIATTR_REGCOUNT
	.align		4
        /*0000*/ 	.byte	0x04, 0x2f
        /*0002*/ 	.short	(.L_1 - .L_0)
	.align		4
.L_0:
        /*0004*/ 	.word	index@(_Z10naive_gemmPfS_S_iii)
        /*0008*/ 	.word	0x00000020


	//----- nvinfo : EIATTR_FRAME_SIZE
	.align		4
.L_1:
        /*000c*/ 	.byte	0x04, 0x11
        /*000e*/ 	.short	(.L_3 - .L_2)
	.align		4
.L_2:
        /*0010*/ 	.word	index@(_Z10naive_gemmPfS_S_iii)
        /*0014*/ 	.word	0x00000000


	//----- nvinfo : EIATTR_MIN_STACK_SIZE
	.align		4
.L_3:
        /*0018*/ 	.byte	0x04, 0x12
        /*001a*/ 	.short	(.L_5 - .L_4)
	.align		4
.L_4:
        /*001c*/ 	.word	index@(_Z10naive_gemmPfS_S_iii)
        /*0020*/ 	.word	0x00000000
.L_5:


//--------------------- .nv.compat                --------------------------
	.section	.nv.compat,"",@"SHT_CUDA_COMPAT_INFO"
	.align	4
        /*0000*/ 	.byte	0x02, 0x09, 0x00, 0x00, 0x02, 0x02, 0x01, 0x00, 0x02, 0x05, 0x05, 0x00, 0x03, 0x07, 0x01, 0x01
        /*0010*/ 	.byte	0x02, 0x03, 0x00, 0x00, 0x02, 0x06, 0x01, 0x00, 0x04, 0x0b, 0x08, 0x00, 0x09, 0x00, 0x00, 0x00
        /*0020*/ 	.byte	0x00, 0x00, 0x00, 0x00


//--------------------- .nv.info._Z10naive_gemmPfS_S_iii --------------------------
	.section	.nv.info._Z10naive_gemmPfS_S_iii,"",@"SHT_CUDA_INFO"
	.sectionflags	@""
	.align	4


	//----- nvinfo : EIATTR_CUDA_API_VERSION
	.align		4
        /*0000*/ 	.byte	0x04, 0x37
        /*0002*/ 	.short	(.L_7 - .L_6)
.L_6:
        /*0004*/ 	.word	0x00000082


	//----- nvinfo : EIATTR_KPARAM_INFO
	.align		4
.L_7:
        /*0008*/ 	.byte	0x04, 0x17
        /*000a*/ 	.short	(.L_9 - .L_8)
.L_8:
        /*000c*/ 	.word	0x00000000
        /*0010*/ 	.short	0x0005
        /*0012*/ 	.short	0x0020
        /*0014*/ 	.byte	0x00, 0xf0, 0x11, 0x00


	//----- nvinfo : EIATTR_KPARAM_INFO
	.align		4
.L_9:
        /*0018*/ 	.byte	0x04, 0x17
        /*001a*/ 	.short	(.L_11 - .L_10)
.L_10:
        /*001c*/ 	.word	0x00000000
        /*0020*/ 	.short	0x0004
        /*0022*/ 	.short	0x001c
        /*0024*/ 	.byte	0x00, 0xf0, 0x11, 0x00


	//----- nvinfo : EIATTR_KPARAM_INFO
	.align		4
.L_11:
        /*0028*/ 	.byte	0x04, 0x17
        /*002a*/ 	.short	(.L_13 - .L_12)
.L_12:
        /*002c*/ 	.word	0x00000000
        /*0030*/ 	.short	0x0003
        /*0032*/ 	.short	0x0018
        /*0034*/ 	.byte	0x00, 0xf0, 0x11, 0x00


	//----- nvinfo : EIATTR_KPARAM_INFO
	.align		4
.L_13:
        /*0038*/ 	.byte	0x04, 0x17
        /*003a*/ 	.short	(.L_15 - .L_14)
.L_14:
        /*003c*/ 	.word	0x00000000
        /*0040*/ 	.short	0x0002
        /*0042*/ 	.short	0x0010
        /*0044*/ 	.byte	0x00, 0xf5, 0x21, 0x00


	//----- nvinfo : EIATTR_KPARAM_INFO
	.align		4
.L_15:
        /*0048*/ 	.byte	0x04, 0x17
        /*004a*/ 	.short	(.L_17 - .L_16)
.L_16:
        /*004c*/ 	.word	0x00000000
        /*0050*/ 	.short	0x0001
        /*0052*/ 	.short	0x0008
        /*0054*/ 	.byte	0x00, 0xf5, 0x21, 0x00


	//----- nvinfo : EIATTR_KPARAM_INFO
	.align		4
.L_17:
        /*0058*/ 	.byte	0x04, 0x17
        /*005a*/ 	.short	(.L_19 - .L_18)
.L_18:
        /*005c*/ 	.word	0x00000000
        /*0060*/ 	.short	0x0000
        /*0062*/ 	.short	0x0000
        /*0064*/ 	.byte	0x00, 0xf5, 0x21, 0x00


	//----- nvinfo : EIATTR_SPARSE_MMA_MASK
	.align		4
.L_19:
        /*0068*/ 	.byte	0x03, 0x50
        /*006a*/ 	.short	0x0000


	//----- nvinfo : EIATTR_MAXREG_COUNT
	.align		4
        /*006c*/ 	.byte	0x03, 0x1b
        /*006e*/ 	.short	0x00ff


	//----- nvinfo : EIATTR_MERCURY_ISA_VERSION
	.align		4
        /*0070*/ 	.byte	0x03, 0x5f
        /*0072*/ 	.short	0x0101


	//----- nvinfo : EIATTR_VRC_CTA_INIT_COUNT
	.align		4
        /*0074*/ 	.byte	0x02, 0x4a
	.zero		1
	.zero		1


	//----- nvinfo : EIATTR_EXIT_INSTR_OFFSETS
	.align		4
        /*0078*/ 	.byte	0x04, 0x1c
        /*007a*/ 	.short	(.L_21 - .L_20)


	//   ....[0]....
.L_20:
        /*007c*/ 	.word	0x000000b0


	//   ....[1]....
        /*0080*/ 	.word	0x000008d0


	//----- nvinfo : EIATTR_CBANK_PARAM_SIZE
	.align		4
.L_21:
        /*0084*/ 	.byte	0x03, 0x19
        /*0086*/ 	.short	0x0024


	//----- nvinfo : EIATTR_PARAM_CBANK
	.align		4
        /*0088*/ 	.byte	0x04, 0x0a
        /*008a*/ 	.short	(.L_23 - .L_22)
	.align		4
.L_22:
        /*008c*/ 	.word	index@(.nv.constant0._Z10naive_gemmPfS_S_iii)
        /*0090*/ 	.short	0x0380
        /*0092*/ 	.short	0x0024


	//----- nvinfo : EIATTR_SW_WAR
	.align		4
.L_23:
        /*0094*/ 	.byte	0x04, 0x36
        /*0096*/ 	.short	(.L_25 - .L_24)
.L_24:
        /*0098*/ 	.word	0x00000008
.L_25:


//--------------------- .nv.callgraph             --------------------------
	.section	.nv.callgraph,"",@"SHT_CUDA_CALLGRAPH"
	.align	4
	.sectionentsize	8
	.align		4
        /*0000*/ 	.word	0x00000000
	.align		4
        /*0004*/ 	.word	0xffffffff
	.align		4
        /*0008*/ 	.word	0x00000000
	.align		4
        /*000c*/ 	.word	0xfffffffe
	.align		4
        /*0010*/ 	.word	0x00000000
	.align		4
        /*0014*/ 	.word	0xfffffffd
	.align		4
        /*0018*/ 	.word	0x00000000
	.align		4
        /*001c*/ 	.word	0xfffffffc


//--------------------- .text._Z10naive_gemmPfS_S_iii --------------------------
	.section	.text._Z10naive_gemmPfS_S_iii,"ax",@progbits
	.align	128
        .global         _Z10naive_gemmPfS_S_iii
        .type           _Z10naive_gemmPfS_S_iii,@function
        .size           _Z10naive_gemmPfS_S_iii,(.L_x_5 - _Z10naive_gemmPfS_S_iii)
        .other          _Z10naive_gemmPfS_S_iii,@"STO_CUDA_ENTRY STV_DEFAULT"
_Z10naive_gemmPfS_S_iii:
.text._Z10naive_gemmPfS_S_iii:
[----:B------:R-:W-:Y:S01]  /*0000*/  LDC R1, c[0x0][0x37c] ;  /* 0x0000df00ff017b82 */ /* 0x000fe20000000800 */
[----:B------:R-:W0:Y:S07]  /*0010*/  S2R R19, SR_TID.X ;  /* 0x0000000000137919 */ /* 0x000e2e0000002100 */
[----:B------:R-:W1:Y:S01]  /*0020*/  LDC.64 R2, c[0x0][0x398] ;  /* 0x0000e600ff027b82 */ /* 0x000e620000000a00 */
[----:B------:R-:W2:Y:S01]  /*0030*/  S2R R5, SR_CTAID.X ;  /* 0x0000000000057919 */ /* 0x000ea20000002500 */
[----:B------:R-:W3:Y:S01]  /*0040*/  S2R R4, SR_CTAID.Y ;  /* 0x0000000000047919 */ /* 0x000ee20000002600 */
[----:B0-----:R-:W-:-:S02]  /*0050*/  LOP3.LUT R0, R19, 0xf, RZ, 0xc0, !PT ;  /* 0x0000000f13007812 */ /* 0x001fc400078ec0ff */
[----:B------:R-:W-:Y:S02]  /*0060*/  SHF.R.U32.HI R19, RZ, 0x4, R19 ;  /* 0x00000004ff137819 */ /* 0x000fe40000011613 */
[----:B--2---:R-:W-:Y:S02]  /*0070*/  LEA R0, R5, R0, 0x4 ;  /* 0x0000000005007211 */ /* 0x004fe400078e20ff */
[----:B---3--:R-:W-:Y:S02]  /*0080*/  LEA R19, R4, R19, 0x4 ;  /* 0x0000001304137211 */ /* 0x008fe400078e20ff */
[----:B-1----:R-:W-:-:S04]  /*0090*/  ISETP.GE.AND P0, PT, R0, R3, PT ;  /* 0x000000030000720c */ /* 0x002fc80003f06270 */
[----:B------:R-:W-:-:S13]  /*00a0*/  ISETP.GE.OR P0, PT, R19, R2, P0 ;  /* 0x000000021300720c */ /* 0x000fda0000706670 */
[----:B------:R-:W-:Y:S05]  /*00b0*/  @P0 EXIT ;  /* 0x000000000000094d */ /* 0x000fea0003800000 */
[----:B------:R-:W0:Y:S01]  /*00c0*/  LDC R2, c[0x0][0x3a0] ;  /* 0x0000e800ff027b82 */ /* 0x000e220000000800 */
[----:B------:R-:W1:Y:S01]  /*00d0*/  LDCU.64 UR4, c[0x0][0x358] ;  /* 0x00006b00ff0477ac */ /* 0x000e620008000a00 */
[----:B------:R-:W-:Y:S01]  /*00e0*/  HFMA2 R24, -RZ, RZ, 0, 0 ;  /* 0x00000000ff187431 */ /* 0x000fe200000001ff */
[----:B0-----:R-:W-:-:S13]  /*00f0*/  ISETP.GE.AND P0, PT, R2, 0x1, PT ;  /* 0x000000010200780c */ /* 0x001fda0003f06270 */
[----:B-1----:R-:W-:Y:S05]  /*0100*/  @!P0 BRA `(.L_x_0) ;  /* 0x0000000400e08947 */ /* 0x002fea0003800000 */
[C---:B------:R-:W-:Y:S01]  /*0110*/  ISETP.GE.U32.AND P1, PT, R2.reuse, 0x8, PT ;  /* 0x000000080200780c */ /* 0x040fe20003f26070 */
[----:B------:R-:W-:Y:S01]  /*0120*/  IMAD R20, R19, R2, RZ ;  /* 0x0000000213147224 */ /* 0x000fe200078e02ff */
[----:B------:R-:W-:Y:S02]  /*0130*/  LOP3.LUT R27, R2, 0x7, RZ, 0xc0, !PT ;  /* 0x00000007021b7812 */ /* 0x000fe400078ec0ff */
[----:B------:R-:W-:Y:S02]  /*0140*/  MOV R24, RZ ;  /* 0x000000ff00187202 */ /* 0x000fe40000000f00 */
[----:B------:R-:W-:Y:S02]  /*0150*/  ISETP.NE.AND P0, PT, R27, RZ, PT ;  /* 0x000000ff1b00720c */ /* 0x000fe40003f05270 */
[----:B------:R-:W-:-:S05]  /*0160*/  MOV R21, RZ ;  /* 0x000000ff00157202 */ /* 0x000fca0000000f00 */
[----:B------:R-:W-:Y:S06]  /*0170*/  @!P1 BRA `(.L_x_1) ;  /* 0x0000000000c49947 */ /* 0x000fec0003800000 */
[----:B------:R-:W0:Y:S01]  /*0180*/  LDC.64 R4, c[0x0][0x380] ;  /* 0x0000e000ff047b82 */ /* 0x000e220000000a00 */
[----:B------:R-:W-:Y:S02]  /*0190*/  LOP3.LUT R21, R2, 0x7ffffff8, RZ, 0xc0, !PT ;  /* 0x7ffffff802157812 */ /* 0x000fe400078ec0ff */
[----:B------:R-:W-:Y:S02]  /*01a0*/  MOV R24, RZ ;  /* 0x000000ff00187202 */ /* 0x000fe40000000f00 */
[----:B------:R-:W-:Y:S02]  /*01b0*/  MOV R18, R0 ;  /* 0x0000000000127202 */ /* 0x000fe40000000f00 */
[----:B------:R-:W-:Y:S01]  /*01c0*/  IADD3 R22, PT, PT, -R21, RZ, RZ ;  /* 0x000000ff15167210 */ /* 0x000fe20007ffe1ff */
[----:B0-----:R-:W-:-:S03]  /*01d0*/  IMAD.WIDE.U32 R4, R20, 0x4, R4 ;  /* 0x0000000414047825 */ /* 0x001fc600078e0004 */
[----:B------:R-:W-:-:S04]  /*01e0*/  IADD3 R6, P1, PT, R4, 0x10, RZ ;  /* 0x0000001004067810 */ /* 0x000fc80007f3e0ff */
[----:B------:R-:W-:-:S09]  /*01f0*/  IADD3.X R7, PT, PT, RZ, R5, RZ, P1, !PT ;  /* 0x00000005ff077210 */ /* 0x000fd20000ffe4ff */
.L_x_2:
[----:B------:R-:W0:Y:S01]  /*0200*/  LDC.64 R16, c[0x0][0x388] ;  /* 0x0000e200ff107b82 */ /* 0x000e220000000a00 */
[----:B------:R-:W-:Y:S01]  /*0210*/  IMAD.MOV.U32 R4, RZ, RZ, R6 ;  /* 0x000000ffff047224 */ /* 0x000fe200078e0006 */
[----:B------:R-:W-:-:S05]  /*0220*/  MOV R5, R7 ;  /* 0x0000000700057202 */ /* 0x000fca0000000f00 */
[----:B------:R-:W2:Y:S04]  /*0230*/  LDG.E R25, desc[UR4][R4.64+-0x10] ;  /* 0xfffff00404197981 */ /* 0x000ea8000c1e1900 */
[----:B------:R-:W3:Y:S04]  /*0240*/  LDG.E R23, desc[UR4][R4.64+-0xc] ;  /* 0xfffff40404177981 */ /* 0x000ee8000c1e1900 */
[----:B------:R-:W4:Y:S04]  /*0250*/  LDG.E R29, desc[UR4][R4.64+-0x8] ;  /* 0xfffff804041d7981 */ /* 0x000f28000c1e1900 */
[----:B------:R-:W5:Y:S01]  /*0260*/  LDG.E R28, desc[UR4][R4.64+-0x4] ;  /* 0xfffffc04041c7981 */ /* 0x000f62000c1e1900 */
[----:B0-----:R-:W-:-:S05]  /*0270*/  IMAD.WIDE R16, R18, 0x4, R16 ;  /* 0x0000000412107825 */ /* 0x001fca00078e0210 */
[----:B------:R0:W2:Y:S01]  /*0280*/  LDG.E R26, desc[UR4][R16.64] ;  /* 0x00000004101a7981 */ /* 0x0000a2000c1e1900 */
[----:B------:R-:W-:-:S04]  /*0290*/  IMAD.WIDE R14, R3, 0x4, R16 ;  /* 0x00000004030e7825 */ /* 0x000fc800078e0210 */
[C---:B------:R-:W-:Y:S02]  /*02a0*/  IMAD.WIDE R6, R3.reuse, 0x4, R14 ;  /* 0x0000000403067825 */ /* 0x040fe400078e020e */
[----:B------:R-:W3:Y:S02]  /*02b0*/  LDG.E R14, desc[UR4][R14.64] ;  /* 0x000000040e0e7981 */ /* 0x000ee4000c1e1900 */
[C---:B------:R-:W-:Y:S02]  /*02c0*/  IMAD.WIDE R10, R3.reuse, 0x4, R6 ;  /* 0x00000004030a7825 */ /* 0x040fe400078e0206 */
[----:B------:R-:W4:Y:S02]  /*02d0*/  LDG.E R6, desc[UR4][R6.64] ;  /* 0x0000000406067981 */ /* 0x000f24000c1e1900 */
[C---:B------:R-:W-:Y:S02]  /*02e0*/  IMAD.WIDE R8, R3.reuse, 0x4, R10 ;  /* 0x0000000403087825 */ /* 0x040fe400078e020a */
[----:B------:R-:W5:Y:S02]  /*02f0*/  LDG.E R10, desc[UR4][R10.64] ;  /* 0x000000040a0a7981 */ /* 0x000f64000c1e1900 */
[----:B------:R-:W-:-:S02]  /*0300*/  IMAD.WIDE R12, R3, 0x4, R8 ;  /* 0x00000004030c7825 */ /* 0x000fc400078e0208 */
[----:B------:R-:W5:Y:S04]  /*0310*/  LDG.E R7, desc[UR4][R4.64] ;  /* 0x0000000404077981 */ /* 0x000f68000c1e1900 */
[----:B------:R-:W5:Y:S01]  /*0320*/  LDG.E R8, desc[UR4][R8.64] ;  /* 0x0000000408087981 */ /* 0x000f62000c1e1900 */
[----:B0-----:R-:W-:-:S03]  /*0330*/  IMAD.WIDE R16, R3, 0x4, R12 ;  /* 0x0000000403107825 */ /* 0x001fc600078e020c */
[----:B------:R-:W5:Y:S04]  /*0340*/  LDG.E R12, desc[UR4][R12.64] ;  /* 0x000000040c0c7981 */ /* 0x000f68000c1e1900 */
[----:B------:R-:W5:Y:S04]  /*0350*/  LDG.E R15, desc[UR4][R16.64] ;  /* 0x00000004100f7981 */ /* 0x000f68000c1e1900 */
[----:B------:R-:W5:Y:S04]  /*0360*/  LDG.E R9, desc[UR4][R4.64+0x4] ;  /* 0x0000040404097981 */ /* 0x000f68000c1e1900 */
[----:B------:R-:W5:Y:S01]  /*0370*/  LDG.E R11, desc[UR4][R4.64+0xc] ;  /* 0x00000c04040b7981 */ /* 0x000f62000c1e1900 */
[----:B--2---:R-:W-:Y:S01]  /*0380*/  FFMA R26, R25, R26, R24 ;  /* 0x0000001a191a7223 */ /* 0x004fe20000000018 */
[----:B------:R-:W-:-:S02]  /*0390*/  IMAD.WIDE R24, R3, 0x4, R16 ;  /* 0x0000000403187825 */ /* 0x000fc400078e0210 */
[----:B------:R-:W2:Y:S04]  /*03a0*/  LDG.E R16, desc[UR4][R4.64+0x8] ;  /* 0x0000080404107981 */ /* 0x000ea8000c1e1900 */
[----:B------:R-:W2:Y:S01]  /*03b0*/  LDG.E R24, desc[UR4][R24.64] ;  /* 0x0000000418187981 */ /* 0x000ea2000c1e1900 */
[----:B---3--:R-:W-:Y:S01]  /*03c0*/  FFMA R14, R23, R14, R26 ;  /* 0x0000000e170e7223 */ /* 0x008fe2000000001a */
[----:B------:R-:W-:-:S03]  /*03d0*/  IADD3 R22, PT, PT, R22, 0x8, RZ ;  /* 0x0000000816167810 */ /* 0x000fc60007ffe0ff */
[----:B----4-:R-:W-:Y:S01]  /*03e0*/  FFMA R29, R29, R6, R14 ;  /* 0x000000061d1d7223 */ /* 0x010fe2000000000e */
[----:B------:R-:W-:-:S03]  /*03f0*/  ISETP.NE.AND P1, PT, R22, RZ, PT ;  /* 0x000000ff1600720c */ /* 0x000fc60003f25270 */
[----:B-----5:R-:W-:Y:S01]  /*0400*/  FFMA R10, R28, R10, R29 ;  /* 0x0000000a1c0a7223 */ /* 0x020fe2000000001d */
[----:B------:R-:W-:-:S03]  /*0410*/  IADD3 R6, P2, PT, R4, 0x20, RZ ;  /* 0x0000002004067810 */ /* 0x000fc60007f5e0ff */
[----:B------:R-:W-:Y:S01]  /*0420*/  FFMA R8, R7, R8, R10 ;  /* 0x0000000807087223 */ /* 0x000fe2000000000a */
[----:B------:R-:W-:Y:S02]  /*0430*/  IADD3.X R7, PT, PT, RZ, R5, RZ, P2, !PT ;  /* 0x00000005ff077210 */ /* 0x000fe400017fe4ff */
[----:B------:R-:W-:Y:S01]  /*0440*/  LEA R18, R3, R18, 0x3 ;  /* 0x0000001203127211 */ /* 0x000fe200078e18ff */
[----:B------:R-:W-:-:S04]  /*0450*/  FFMA R9, R9, R12, R8 ;  /* 0x0000000c09097223 */ /* 0x000fc80000000008 */
[----:B--2---:R-:W-:-:S04]  /*0460*/  FFMA R16, R16, R15, R9 ;  /* 0x0000000f10107223 */ /* 0x004fc80000000009 */
[----:B------:R-:W-:Y:S01]  /*0470*/  FFMA R24, R11, R24, R16 ;  /* 0x000000180b187223 */ /* 0x000fe20000000010 */
[----:B------:R-:W-:Y:S06]  /*0480*/  @P1 BRA `(.L_x_2) ;  /* 0xfffffffc005c1947 */ /* 0x000fec000383ffff */
.L_x_1:
[----:B------:R-:W-:Y:S05]  /*0490*/  @!P0 BRA `(.L_x_0) ;  /* 0x0000000000fc8947 */ /* 0x000fea0003800000 */
[----:B------:R-:W-:Y:S02]  /*04a0*/  ISETP.GE.U32.AND P1, PT, R27, 0x4, PT ;  /* 0x000000041b00780c */ /* 0x000fe40003f26070 */
[----:B------:R-:W-:-:S04]  /*04b0*/  LOP3.LUT R16, R2, 0x3, RZ, 0xc0, !PT ;  /* 0x0000000302107812 */ /* 0x000fc800078ec0ff */
[----:B------:R-:W-:-:S07]  /*04c0*/  ISETP.NE.AND P0, PT, R16, RZ, PT ;  /* 0x000000ff1000720c */ /* 0x000fce0003f05270 */
[----:B------:R-:W-:Y:S06]  /*04d0*/  @!P1 BRA `(.L_x_3) ;  /* 0x00000000006c9947 */ /* 0x000fec0003800000 */
[----:B------:R-:W0:Y:S01]  /*04e0*/  LDC.64 R6, c[0x0][0x388] ;  /* 0x0000e200ff067b82 */ /* 0x000e220000000a00 */
[----:B------:R-:W1:Y:S01]  /*04f0*/  LDCU.64 UR6, c[0x0][0x380] ;  /* 0x00007000ff0677ac */ /* 0x000e620008000a00 */
[----:B------:R-:W-:Y:S01]  /*0500*/  IMAD R9, R21, R3, R0 ;  /* 0x0000000315097224 */ /* 0x000fe200078e0200 */
[CC--:B------:R-:W-:Y:S02]  /*0510*/  IADD3 R5, PT, PT, R20.reuse, R21.reuse, RZ ;  /* 0x0000001514057210 */ /* 0x0c0fe40007ffe0ff */
[----:B------:R-:W-:-:S03]  /*0520*/  IADD3 R10, P1, PT, R20, R21, RZ ;  /* 0x00000015140a7210 */ /* 0x000fc60007f3e0ff */
[----:B------:R-:W2:Y:S01]  /*0530*/  LDC.64 R14, c[0x0][0x380] ;  /* 0x0000e000ff0e7b82 */ /* 0x000ea20000000a00 */
[----:B0-----:R-:W-:-:S04]  /*0540*/  IMAD.WIDE R6, R9, 0x4, R6 ;  /* 0x0000000409067825 */ /* 0x001fc800078e0206 */
[----:B------:R-:W-:Y:S02]  /*0550*/  IMAD.WIDE R8, R3, 0x4, R6 ;  /* 0x0000000403087825 */ /* 0x000fe400078e0206 */
[----:B------:R-:W3:Y:S02]  /*0560*/  LDG.E R6, desc[UR4][R6.64] ;  /* 0x0000000406067981 */ /* 0x000ee4000c1e1900 */
[----:B--2---:R-:W-:-:S04]  /*0570*/  IMAD.WIDE.U32 R14, R5, 0x4, R14 ;  /* 0x00000004050e7825 */ /* 0x004fc800078e000e */
[----:B------:R-:W-:Y:S01]  /*0580*/  IMAD.X R5, RZ, RZ, RZ, P1 ;  /* 0x000000ffff057224 */ /* 0x000fe200008e06ff */
[C---:B-1----:R-:W-:Y:S01]  /*0590*/  LEA R4, P1, R10.reuse, UR6, 0x2 ;  /* 0x000000060a047c11 */ /* 0x042fe2000f8210ff */
[----:B------:R-:W3:Y:S03]  /*05a0*/  LDG.E R15, desc[UR4][R14.64] ;  /* 0x000000040e0f7981 */ /* 0x000ee6000c1e1900 */
[----:B------:R-:W-:Y:S01]  /*05b0*/  LEA.HI.X R5, R10, UR7, R5, 0x2, P1 ;  /* 0x000000070a057c11 */ /* 0x000fe200088f1405 */
[C---:B------:R-:W-:Y:S02]  /*05c0*/  IMAD.WIDE R10, R3.reuse, 0x4, R8 ;  /* 0x00000004030a7825 */ /* 0x040fe400078e0208 */
[----:B------:R-:W2:Y:S04]  /*05d0*/  LDG.E R8, desc[UR4][R8.64] ;  /* 0x0000000408087981 */ /* 0x000ea8000c1e1900 */
[----:B------:R-:W2:Y:S01]  /*05e0*/  LDG.E R17, desc[UR4][R4.64+0x4] ;  /* 0x0000040404117981 */ /* 0x000ea2000c1e1900 */
[----:B------:R-:W-:-:S03]  /*05f0*/  IMAD.WIDE R12, R3, 0x4, R10 ;  /* 0x00000004030c7825 */ /* 0x000fc600078e020a */
[----:B------:R-:W4:Y:S04]  /*0600*/  LDG.E R22, desc[UR4][R10.64] ;  /* 0x000000040a167981 */ /* 0x000f28000c1e1900 */
[----:B------:R-:W4:Y:S04]  /*0610*/  LDG.E R18, desc[UR4][R4.64+0x8] ;  /* 0x0000080404127981 */ /* 0x000f28000c1e1900 */
[----:B------:R-:W5:Y:S04]  /*0620*/  LDG.E R26, desc[UR4][R4.64+0xc] ;  /* 0x00000c04041a7981 */ /* 0x000f68000c1e1900 */
[----:B------:R-:W5:Y:S01]  /*0630*/  LDG.E R12, desc[UR4][R12.64] ;  /* 0x000000040c0c7981 */ /* 0x000f62000c1e1900 */
[----:B------:R-:W-:Y:S01]  /*0640*/  IADD3 R21, PT, PT, R21, 0x4, RZ ;  /* 0x0000000415157810 */ /* 0x000fe20007ffe0ff */
[----:B---3--:R-:W-:-:S04]  /*0650*/  FFMA R24, R15, R6, R24 ;  /* 0x000000060f187223 */ /* 0x008fc80000000018 */
[----:B--2---:R-:W-:-:S04]  /*0660*/  FFMA R17, R17, R8, R24 ;  /* 0x0000000811117223 */ /* 0x004fc80000000018 */
[----:B----4-:R-:W-:-:S04]  /*0670*/  FFMA R17, R18, R22, R17 ;  /* 0x0000001612117223 */ /* 0x010fc80000000011 */
[----:B-----5:R-:W-:-:S07]  /*0680*/  FFMA R24, R26, R12, R17 ;  /* 0x0000000c1a187223 */ /* 0x020fce0000000011 */
.L_x_3:
[----:B------:R-:W-:Y:S05]  /*0690*/  @!P0 BRA `(.L_x_0) ;  /* 0x00000000007c8947 */ /* 0x000fea0003800000 */
[----:B------:R-:W-:Y:S01]  /*06a0*/  ISETP.NE.AND P1, PT, R16, 0x1, PT ;  /* 0x000000011000780c */ /* 0x000fe20003f25270 */
[----:B------:R-:W0:Y:S01]  /*06b0*/  LDC.64 R12, c[0x0][0x380] ;  /* 0x0000e000ff0c7b82 */ /* 0x000e220000000a00 */
[----:B------:R-:W-:-:S04]  /*06c0*/  LOP3.LUT R2, R2, 0x1, RZ, 0xc0, !PT ;  /* 0x0000000102027812 */ /* 0x000fc800078ec0ff */
[----:B------:R-:W-:-:S03]  /*06d0*/  ISETP.NE.U32.AND P0, PT, R2, 0x1, PT ;  /* 0x000000010200780c */ /* 0x000fc60003f05070 */
[----:B------:R-:W1:Y:S04]  /*06e0*/  LDC.64 R10, c[0x0][0x388] ;  /* 0x0000e200ff0a7b82 */ /* 0x000e680000000a00 */
[CC--:B------:R-:W-:Y:S02]  /*06f0*/  @P1 IADD3 R15, PT, PT, R20.reuse, R21.reuse, RZ ;  /* 0x00000015140f1210 */ /* 0x0c0fe40007ffe0ff */
[----:B------:R-:W-:Y:S02]  /*0700*/  @P1 IADD3 R2, P2, PT, R20, R21, RZ ;  /* 0x0000001514021210 */ /* 0x000fe40007f5e0ff */
[----:B------:R-:W2:Y:S02]  /*0710*/  @P1 LDC.64 R4, c[0x0][0x380] ;  /* 0x0000e000ff041b82 */ /* 0x000ea40000000a00 */
[----:B------:R-:W-:-:S06]  /*0720*/  @P1 IADD3.X R14, PT, PT, RZ, RZ, RZ, P2, !PT ;  /* 0x000000ffff0e1210 */ /* 0x000fcc00017fe4ff */
[----:B------:R-:W3:Y:S01]  /*0730*/  LDC.64 R6, c[0x0][0x380] ;  /* 0x0000e000ff067b82 */ /* 0x000ee20000000a00 */
[----:B0-----:R-:W-:-:S04]  /*0740*/  @P1 IMAD.WIDE.U32 R12, R15, 0x4, R12 ;  /* 0x000000040f0c1825 */ /* 0x001fc800078e000c */
[C---:B------:R-:W-:Y:S01]  /*0750*/  @P1 IMAD R15, R21.reuse, R3, R0 ;  /* 0x00000003150f1224 */ /* 0x040fe200078e0200 */
[----:B------:R-:W-:Y:S01]  /*0760*/  @P1 IADD3 R21, PT, PT, R21, 0x2, RZ ;  /* 0x0000000215151810 */ /* 0x000fe20007ffe0ff */
[----:B------:R-:W4:Y:S01]  /*0770*/  @P1 LDG.E R13, desc[UR4][R12.64] ;  /* 0x000000040c0d1981 */ /* 0x000f22000c1e1900 */
[----:B------:R-:W0:Y:S01]  /*0780*/  LDC.64 R8, c[0x0][0x388] ;  /* 0x0000e200ff087b82 */ /* 0x000e220000000a00 */
[----:B-1----:R-:W-:Y:S01]  /*0790*/  @P1 IMAD.WIDE R10, R15, 0x4, R10 ;  /* 0x000000040f0a1825 */ /* 0x002fe200078e020a */
[----:B------:R-:W-:Y:S02]  /*07a0*/  @!P0 IADD3 R17, PT, PT, R20, R21, RZ ;  /* 0x0000001514118210 */ /* 0x000fe40007ffe0ff */
[----:B--2---:R-:W-:Y:S01]  /*07b0*/  @P1 LEA R4, P2, R2, R4, 0x2 ;  /* 0x0000000402041211 */ /* 0x004fe200078410ff */
[----:B------:R-:W-:-:S03]  /*07c0*/  @!P0 IMAD R21, R21, R3, R0 ;  /* 0x0000000315158224 */ /* 0x000fc600078e0200 */
[----:B------:R-:W-:Y:S01]  /*07d0*/  @P1 LEA.HI.X R5, R2, R5, R14, 0x2, P2 ;  /* 0x0000000502051211 */ /* 0x000fe200010f140e */
[----:B------:R-:W-:Y:S01]  /*07e0*/  @P1 IMAD.WIDE R14, R3, 0x4, R10 ;  /* 0x00000004030e1825 */ /* 0x000fe200078e020a */
[----:B------:R-:W4:Y:S03]  /*07f0*/  @P1 LDG.E R2, desc[UR4][R10.64] ;  /* 0x000000040a021981 */ /* 0x000f26000c1e1900 */
[----:B---3--:R-:W-:Y:S01]  /*0800*/  @!P0 IMAD.WIDE.U32 R6, R17, 0x4, R6 ;  /* 0x0000000411068825 */ /* 0x008fe200078e0006 */
[----:B------:R-:W2:Y:S04]  /*0810*/  @P1 LDG.E R5, desc[UR4][R4.64+0x4] ;  /* 0x0000040404051981 */ /* 0x000ea8000c1e1900 */
[----:B------:R-:W2:Y:S01]  /*0820*/  @P1 LDG.E R14, desc[UR4][R14.64] ;  /* 0x000000040e0e1981 */ /* 0x000ea2000c1e1900 */
[----:B0-----:R-:W-:-:S03]  /*0830*/  @!P0 IMAD.WIDE R8, R21, 0x4, R8 ;  /* 0x0000000415088825 */ /* 0x001fc600078e0208 */
[----:B------:R-:W3:Y:S04]  /*0840*/  @!P0 LDG.E R7, desc[UR4][R6.64] ;  /* 0x0000000406078981 */ /* 0x000ee8000c1e1900 */
[----:B------:R-:W3:Y:S01]  /*0850*/  @!P0 LDG.E R8, desc[UR4][R8.64] ;  /* 0x0000000408088981 */ /* 0x000ee2000c1e1900 */
[----:B----4-:R-:W-:-:S04]  /*0860*/  @P1 FFMA R2, R13, R2, R24 ;  /* 0x000000020d021223 */ /* 0x010fc80000000018 */
[----:B--2---:R-:W-:-:S04]  /*0870*/  @P1 FFMA R24, R5, R14, R2 ;  /* 0x0000000e05181223 */ /* 0x004fc80000000002 */
[----:B---3--:R-:W-:-:S07]  /*0880*/  @!P0 FFMA R24, R7, R8, R24 ;  /* 0x0000000807188223 */ /* 0x008fce0000000018 */
.L_x_0:
[----:B------:R-:W0:Y:S01]  /*0890*/  LDC.64 R4, c[0x0][0x390] ;  /* 0x0000e400ff047b82 */ /* 0x000e220000000a00 */
[----:B------:R-:W-:-:S04]  /*08a0*/  IMAD R3, R19, R3, R0 ;  /* 0x0000000313037224 */ /* 0x000fc800078e0200 */
[----:B0-----:R-:W-:-:S05]  /*08b0*/  IMAD.WIDE R2, R3, 0x4, R4 ;  /* 0x0000000403027825 */ /* 0x001fca00078e0204 */
[----:B------:R-:W-:Y:S01]  /*08c0*/  STG.E desc[UR4][R2.64], R24 ;  /* 0x0000001802007986 */ /* 0x000fe2000c101904 */
[----:B------:R-:W-:Y:S05]  /*08d0*/  EXIT ;  /* 0x000000000000794d */ /* 0x000fea0003800000 */
.L_x_4:
[----:B------:R-:W-:-:S00]  /*08e0*/  BRA `(.L_x_4) ;  /* 0xfffffffc00fc7947 */ /* 0x000fc0000383ffff */
[----:B------:R-:W-:-:S00]  /*08f0*/  NOP ;  /* 0x0000000000007918 */ /* 0x000fc00000000000 */
        /* <DEDUP_REMOVED lines=8> */
.L_x_5:


//--------------------- .nv.shared.reserved.0     --------------------------
	.section	.nv.shared.reserved.0,"aw",@nobits
	.weak		__nv_reservedSMEM_offset_0_alias
	.size		__nv_reservedSMEM_offset_0_alias, 0, 64
	.other		__nv_reservedSMEM_offset_0_alias,@"STO_CUDA_RESERVED_SHARED STV_DEFAULT"
__nv_reservedSMEM_offset_0_alias:
	.zero		0
	.zero		64


//--------------------- .nv.constant0._Z10naive_gemmPfS_S_iii --------------------------
	.section	.nv.constant0._Z10naive_gemmPfS_S_iii,"a",@progbits
	.sectionflags	@""
	.align	4
.nv.constant0._Z10naive_gemmPfS_S_iii:
	.zero		932


//--------------------- SYMBOLS --------------------------

	.type		.nv.reservedSmem.offset0,@object
	.size		.nv.reservedSmem.offset0,0x4
